//
// Generated by NVIDIA NVVM Compiler
//
// Compiler Build ID: CL-36424714
// Cuda compilation tools, release 13.0, V13.0.88
// Based on NVVM 20.0.0
//

.version 9.0
.target sm_100
.address_size 64

	// .globl	_Z9KernelMuliPfS_S_

.visible .entry _Z9KernelMuliPfS_S_(
	.param .u32 _Z9KernelMuliPfS_S__param_0,
	.param .u64 .ptr .align 1 _Z9KernelMuliPfS_S__param_1,
	.param .u64 .ptr .align 1 _Z9KernelMuliPfS_S__param_2,
	.param .u64 .ptr .align 1 _Z9KernelMuliPfS_S__param_3
)
{
	.reg .pred 	%p<7>;
	.reg .b32 	%r<31>;
	.reg .b32 	%f<16>;
	.reg .b64 	%rd<25>;

	ld.param.u32 	%r12, [_Z9KernelMuliPfS_S__param_0];
	ld.param.u64 	%rd4, [_Z9KernelMuliPfS_S__param_1];
	ld.param.u64 	%rd5, [_Z9KernelMuliPfS_S__param_2];
	ld.param.u64 	%rd6, [_Z9KernelMuliPfS_S__param_3];
	cvta.to.global.u64 	%rd1, %rd6;
	cvta.to.global.u64 	%rd2, %rd5;
	cvta.to.global.u64 	%rd3, %rd4;
	mov.u32 	%r13, %ntid.x;
	mov.u32 	%r14, %ctaid.x;
	mov.u32 	%r15, %tid.x;
	mad.lo.s32 	%r29, %r13, %r14, %r15;
	mov.u32 	%r16, %nctaid.x;
	mul.lo.s32 	%r2, %r13, %r16;
	setp.ge.s32 	%p1, %r29, %r12;
	@%p1 bra 	$L__BB0_7;
	add.s32 	%r17, %r29, %r2;
	max.s32 	%r18, %r12, %r17;
	setp.lt.s32 	%p2, %r17, %r12;
	selp.u32 	%r19, 1, 0, %p2;
	add.s32 	%r20, %r17, %r19;
	sub.s32 	%r21, %r18, %r20;
	div.u32 	%r22, %r21, %r2;
	add.s32 	%r3, %r22, %r19;
	and.b32  	%r23, %r3, 3;
	setp.eq.s32 	%p3, %r23, 3;
	@%p3 bra 	$L__BB0_4;
	add.s32 	%r24, %r3, 1;
	and.b32  	%r25, %r24, 3;
	neg.s32 	%r27, %r25;
$L__BB0_3:
	.pragma "nounroll";
	mul.wide.s32 	%rd7, %r29, 4;
	add.s64 	%rd8, %rd1, %rd7;
	add.s64 	%rd9, %rd2, %rd7;
	add.s64 	%rd10, %rd3, %rd7;
	ld.global.f32 	%f1, [%rd10];
	ld.global.f32 	%f2, [%rd9];
	mul.f32 	%f3, %f1, %f2;
	st.global.f32 	[%rd8], %f3;
	add.s32 	%r29, %r29, %r2;
	add.s32 	%r27, %r27, 1;
	setp.ne.s32 	%p4, %r27, 0;
	@%p4 bra 	$L__BB0_3;
$L__BB0_4:
	setp.lt.u32 	%p5, %r3, 3;
	@%p5 bra 	$L__BB0_7;
	mul.wide.s32 	%rd15, %r2, 4;
	shl.b32 	%r26, %r2, 2;
$L__BB0_6:
	mul.wide.s32 	%rd11, %r29, 4;
	add.s64 	%rd12, %rd3, %rd11;
	ld.global.f32 	%f4, [%rd12];
	add.s64 	%rd13, %rd2, %rd11;
	ld.global.f32 	%f5, [%rd13];
	mul.f32 	%f6, %f4, %f5;
	add.s64 	%rd14, %rd1, %rd11;
	st.global.f32 	[%rd14], %f6;
	add.s64 	%rd16, %rd12, %rd15;
	ld.global.f32 	%f7, [%rd16];
	add.s64 	%rd17, %rd13, %rd15;
	ld.global.f32 	%f8, [%rd17];
	mul.f32 	%f9, %f7, %f8;
	add.s64 	%rd18, %rd14, %rd15;
	st.global.f32 	[%rd18], %f9;
	add.s64 	%rd19, %rd16, %rd15;
	ld.global.f32 	%f10, [%rd19];
	add.s64 	%rd20, %rd17, %rd15;
	ld.global.f32 	%f11, [%rd20];
	mul.f32 	%f12, %f10, %f11;
	add.s64 	%rd21, %rd18, %rd15;
	st.global.f32 	[%rd21], %f12;
	add.s64 	%rd22, %rd19, %rd15;
	ld.global.f32 	%f13, [%rd22];
	add.s64 	%rd23, %rd20, %rd15;
	ld.global.f32 	%f14, [%rd23];
	mul.f32 	%f15, %f13, %f14;
	add.s64 	%rd24, %rd21, %rd15;
	st.global.f32 	[%rd24], %f15;
	add.s32 	%r29, %r26, %r29;
	setp.lt.s32 	%p6, %r29, %r12;
	@%p6 bra 	$L__BB0_6;
$L__BB0_7:
	ret;

}


// ===== COMPILED SASS (sm_100) =====

	.target	sm_100

	.elftype	@"ET_EXEC"


//--------------------- .note.nv.tkinfo           --------------------------
	.section	.note.nv.tkinfo,"",@"SHT_NOTE"
	.sectionflags	@"SHF_NOTE_NV_TKINFO"
	.tkinfo
        /*0018*/ 	.word	0x00000002
        /*0030*/ 	.string	""
        /*0030*/ 	.string	"ptxas"
        /*0030*/ 	.string	"Cuda compilation tools, release 13.0, V13.0.88"
        /*0030*/ 	.string	"Build cuda_13.0.r13.0/compiler.36424714_0"
        /*0030*/ 	.string	"-arch sm_100 -m 64 "



//--------------------- .note.nv.cuinfo           --------------------------
	.section	.note.nv.cuinfo,"",@"SHT_NOTE"
	.sectionflags	@"SHF_NOTE_NV_CUINFO"
        /*0018*/ 	.short	0x0002
        /*001a*/ 	.short	0x0064
        /*001c*/ 	.short	0x0082
	.zero		2


//--------------------- .nv.info                  --------------------------
	.section	.nv.info,"",@"SHT_CUDA_INFO"
	.align	4


	//----- nvinfo : EIATTR_REGCOUNT
	.align		4
        /*0000*/ 	.byte	0x04, 0x2f
        /*0002*/ 	.short	(.L_1 - .L_0)
	.align		4
.L_0:
        /*0004*/ 	.word	index@(_Z9KernelMuliPfS_S_)
        /*0008*/ 	.word	0x0000001a


	//----- nvinfo : EIATTR_FRAME_SIZE
	.align		4
.L_1:
        /*000c*/ 	.byte	0x04, 0x11
        /*000e*/ 	.short	(.L_3 - .L_2)
	.align		4
.L_2:
        /*0010*/ 	.word	index@(_Z9KernelMuliPfS_S_)
        /*0014*/ 	.word	0x00000000


	//----- nvinfo : EIATTR_MIN_STACK_SIZE
	.align		4
.L_3:
        /*0018*/ 	.byte	0x04, 0x12
        /*001a*/ 	.short	(.L_5 - .L_4)
	.align		4
.L_4:
        /*001c*/ 	.word	index@(_Z9KernelMuliPfS_S_)
        /*0020*/ 	.word	0x00000000
.L_5:


//--------------------- .nv.compat                --------------------------
	.section	.nv.compat,"",@"SHT_CUDA_COMPAT_INFO"
	.align	4
        /*0000*/ 	.byte	0x02, 0x09, 0x00, 0x00, 0x02, 0x02, 0x01, 0x00, 0x02, 0x05, 0x05, 0x00, 0x03, 0x07, 0x01, 0x01
        /*0010*/ 	.byte	0x02, 0x03, 0x00, 0x00, 0x02, 0x06, 0x01, 0x00, 0x04, 0x0b, 0x08, 0x00, 0x09, 0x00, 0x00, 0x00
        /*0020*/ 	.byte	0x00, 0x00, 0x00, 0x00


//--------------------- .nv.info._Z9KernelMuliPfS_S_ --------------------------
	.section	.nv.info._Z9KernelMuliPfS_S_,"",@"SHT_CUDA_INFO"
	.sectionflags	@""
	.align	4


	//----- nvinfo : EIATTR_CUDA_API_VERSION
	.align		4
        /*0000*/ 	.byte	0x04, 0x37
        /*0002*/ 	.short	(.L_7 - .L_6)
.L_6:
        /*0004*/ 	.word	0x00000082


	//----- nvinfo : EIATTR_KPARAM_INFO
	.align		4
.L_7:
        /*0008*/ 	.byte	0x04, 0x17
        /*000a*/ 	.short	(.L_9 - .L_8)
.L_8:
        /*000c*/ 	.word	0x00000000
        /*0010*/ 	.short	0x0003
        /*0012*/ 	.short	0x0018
        /*0014*/ 	.byte	0x00, 0xf5, 0x21, 0x00


	//----- nvinfo : EIATTR_KPARAM_INFO
	.align		4
.L_9:
        /*0018*/ 	.byte	0x04, 0x17
        /*001a*/ 	.short	(.L_11 - .L_10)
.L_10:
        /*001c*/ 	.word	0x00000000
        /*0020*/ 	.short	0x0002
        /*0022*/ 	.short	0x0010
        /*0024*/ 	.byte	0x00, 0xf5, 0x21, 0x00


	//----- nvinfo : EIATTR_KPARAM_INFO
	.align		4
.L_11:
        /*0028*/ 	.byte	0x04, 0x17
        /*002a*/ 	.short	(.L_13 - .L_12)
.L_12:
        /*002c*/ 	.word	0x00000000
        /*0030*/ 	.short	0x0001
        /*0032*/ 	.short	0x0008
        /*0034*/ 	.byte	0x00, 0xf5, 0x21, 0x00


	//----- nvinfo : EIATTR_KPARAM_INFO
	.align		4
.L_13:
        /*0038*/ 	.byte	0x04, 0x17
        /*003a*/ 	.short	(.L_15 - .L_14)
.L_14:
        /*003c*/ 	.word	0x00000000
        /*0040*/ 	.short	0x0000
        /*0042*/ 	.short	0x0000
        /*0044*/ 	.byte	0x00, 0xf0, 0x11, 0x00


	//----- nvinfo : EIATTR_SPARSE_MMA_MASK
	.align		4
.L_15:
        /*0048*/ 	.byte	0x03, 0x50
        /*004a*/ 	.short	0x0000


	//----- nvinfo : EIATTR_MAXREG_COUNT
	.align		4
        /*004c*/ 	.byte	0x03, 0x1b
        /*004e*/ 	.short	0x00ff


	//----- nvinfo : EIATTR_MERCURY_ISA_VERSION
	.align		4
        /*0050*/ 	.byte	0x03, 0x5f
        /*0052*/ 	.short	0x0101


	//----- nvinfo : EIATTR_VRC_CTA_INIT_COUNT
	.align		4
        /*0054*/ 	.byte	0x02, 0x4a
	.zero		1
	.zero		1


	//----- nvinfo : EIATTR_EXIT_INSTR_OFFSETS
	.align		4
        /*0058*/ 	.byte	0x04, 0x1c
        /*005a*/ 	.short	(.L_17 - .L_16)


	//   ....[0]....
.L_16:
        /*005c*/ 	.word	0x00000090


	//   ....[1]....
        /*0060*/ 	.word	0x000003a0


	//   ....[2]....
        /*0064*/ 	.word	0x000005d0


	//----- nvinfo : EIATTR_CRS_STACK_SIZE
	.align		4
.L_17:
        /*0068*/ 	.byte	0x04, 0x1e
        /*006a*/ 	.short	(.L_19 - .L_18)
.L_18:
        /*006c*/ 	.word	0x00000000


	//----- nvinfo : EIATTR_CBANK_PARAM_SIZE
	.align		4
.L_19:
        /*0070*/ 	.byte	0x03, 0x19
        /*0072*/ 	.short	0x0020


	//----- nvinfo : EIATTR_PARAM_CBANK
	.align		4
        /*0074*/ 	.byte	0x04, 0x0a
        /*0076*/ 	.short	(.L_21 - .L_20)
	.align		4
.L_20:
        /*0078*/ 	.word	index@(.nv.constant0._Z9KernelMuliPfS_S_)
        /*007c*/ 	.short	0x0380
        /*007e*/ 	.short	0x0020


	//----- nvinfo : EIATTR_SW_WAR
	.align		4
.L_21:
        /*0080*/ 	.byte	0x04, 0x36
        /*0082*/ 	.short	(.L_23 - .L_22)
.L_22:
        /*0084*/ 	.word	0x00000008
.L_23:


//--------------------- .nv.callgraph             --------------------------
	.section	.nv.callgraph,"",@"SHT_CUDA_CALLGRAPH"
	.align	4
	.sectionentsize	8
	.align		4
        /*0000*/ 	.word	0x00000000
	.align		4
        /*0004*/ 	.word	0xffffffff
	.align		4
        /*0008*/ 	.word	0x00000000
	.align		4
        /*000c*/ 	.word	0xfffffffe
	.align		4
        /*0010*/ 	.word	0x00000000
	.align		4
        /*0014*/ 	.word	0xfffffffd
	.align		4
        /*0018*/ 	.word	0x00000000
	.align		4
        /*001c*/ 	.word	0xfffffffc


//--------------------- .text._Z9KernelMuliPfS_S_ --------------------------
	.section	.text._Z9KernelMuliPfS_S_,"ax",@progbits
	.align	128
        .global         _Z9KernelMuliPfS_S_
        .type           _Z9KernelMuliPfS_S_,@function
        .size           _Z9KernelMuliPfS_S_,(.L_x_5 - _Z9KernelMuliPfS_S_)
        .other          _Z9KernelMuliPfS_S_,@"STO_CUDA_ENTRY STV_DEFAULT"
_Z9KernelMuliPfS_S_:
.text._Z9KernelMuliPfS_S_:
[----:B------:R-:W-:Y:S01]  /*0000*/  LDC R1, c[0x0][0x37c] ;  /* 0x0000df00ff017b82 */ /* 0x000fe20000000800 */
[----:B------:R-:W0:Y:S01]  /*0010*/  S2R R3, SR_CTAID.X ;  /* 0x0000000000037919 */ /* 0x000e220000002500 */
[----:B------:R-:W0:Y:S06]  /*0020*/  LDCU UR4, c[0x0][0x360] ;  /* 0x00006c00ff0477ac */ /* 0x000e2c0008000800 */
[----:B------:R-:W1:Y:S01]  /*0030*/  LDC R2, c[0x0][0x370] ;  /* 0x0000dc00ff027b82 */ /* 0x000e620000000800 */
[----:B------:R-:W0:Y:S01]  /*0040*/  S2R R0, SR_TID.X ;  /* 0x0000000000007919 */ /* 0x000e220000002100 */
[----:B------:R-:W2:Y:S01]  /*0050*/  LDCU UR6, c[0x0][0x380] ;  /* 0x00007000ff0677ac */ /* 0x000ea20008000800 */
[----:B0-----:R-:W-:-:S02]  /*0060*/  IMAD R3, R3, UR4, R0 ;  /* 0x0000000403037c24 */ /* 0x001fc4000f8e0200 */
[----:B-1----:R-:W-:-:S03]  /*0070*/  IMAD R0, R2, UR4, RZ ;  /* 0x0000000402007c24 */ /* 0x002fc6000f8e02ff */
[----:B--2---:R-:W-:-:S13]  /*0080*/  ISETP.GE.AND P0, PT, R3, UR6, PT ;  /* 0x0000000603007c0c */ /* 0x004fda000bf06270 */
[----:B------:R-:W-:Y:S05]  /*0090*/  @P0 EXIT ;  /* 0x000000000000094d */ /* 0x000fea0003800000 */
[----:B------:R-:W0:Y:S01]  /*00a0*/  I2F.U32.RP R8, R0 ;  /* 0x0000000000087306 */ /* 0x000e220000209000 */
[----:B------:R-:W-:Y:S01]  /*00b0*/  IADD3 R2, PT, PT, R0, R3, RZ ;  /* 0x0000000300027210 */ /* 0x000fe20007ffe0ff */
[----:B------:R-:W1:Y:S01]  /*00c0*/  LDCU.64 UR4, c[0x0][0x358] ;  /* 0x00006b00ff0477ac */ /* 0x000e620008000a00 */
[----:B------:R-:W-:Y:S01]  /*00d0*/  IADD3 R9, PT, PT, RZ, -R0, RZ ;  /* 0x80000000ff097210 */ /* 0x000fe20007ffe0ff */
[----:B------:R-:W-:Y:S01]  /*00e0*/  BSSY.RECONVERGENT B0, `(.L_x_0) ;  /* 0x000002b000007945 */ /* 0x000fe20003800200 */
[C---:B------:R-:W-:Y:S02]  /*00f0*/  ISETP.GE.AND P0, PT, R2.reuse, UR6, PT ;  /* 0x0000000602007c0c */ /* 0x040fe4000bf06270 */
[----:B------:R-:W-:Y:S02]  /*0100*/  VIMNMX R7, PT, PT, R2, UR6, !PT ;  /* 0x0000000602077c48 */ /* 0x000fe4000ffe0100 */
[----:B------:R-:W-:Y:S02]  /*0110*/  SEL R6, RZ, 0x1, P0 ;  /* 0x00000001ff067807 */ /* 0x000fe40000000000 */
[----:B------:R-:W-:-:S02]  /*0120*/  ISETP.NE.U32.AND P2, PT, R0, RZ, PT ;  /* 0x000000ff0000720c */ /* 0x000fc40003f45070 */
[----:B------:R-:W-:Y:S01]  /*0130*/  IADD3 R7, PT, PT, R7, -R2, -R6 ;  /* 0x8000000207077210 */ /* 0x000fe20007ffe806 */
[----:B0-----:R-:W0:Y:S02]  /*0140*/  MUFU.RCP R8, R8 ;  /* 0x0000000800087308 */ /* 0x001e240000001000 */
[----:B0-----:R-:W-:-:S06]  /*0150*/  IADD3 R4, PT, PT, R8, 0xffffffe, RZ ;  /* 0x0ffffffe08047810 */ /* 0x001fcc0007ffe0ff */
[----:B------:R0:W2:Y:S02]  /*0160*/  F2I.FTZ.U32.TRUNC.NTZ R5, R4 ;  /* 0x0000000400057305 */ /* 0x0000a4000021f000 */
[----:B0-----:R-:W-:Y:S02]  /*0170*/  HFMA2 R4, -RZ, RZ, 0, 0 ;  /* 0x00000000ff047431 */ /* 0x001fe400000001ff */
[----:B--2---:R-:W-:-:S04]  /*0180*/  IMAD R9, R9, R5, RZ ;  /* 0x0000000509097224 */ /* 0x004fc800078e02ff */
[----:B------:R-:W-:-:S06]  /*0190*/  IMAD.HI.U32 R8, R5, R9, R4 ;  /* 0x0000000905087227 */ /* 0x000fcc00078e0004 */
[----:B------:R-:W-:-:S05]  /*01a0*/  IMAD.HI.U32 R5, R8, R7, RZ ;  /* 0x0000000708057227 */ /* 0x000fca00078e00ff */
[----:B------:R-:W-:-:S05]  /*01b0*/  IADD3 R2, PT, PT, -R5, RZ, RZ ;  /* 0x000000ff05027210 */ /* 0x000fca0007ffe1ff */
[----:B------:R-:W-:-:S05]  /*01c0*/  IMAD R7, R0, R2, R7 ;  /* 0x0000000200077224 */ /* 0x000fca00078e0207 */
[----:B------:R-:W-:-:S13]  /*01d0*/  ISETP.GE.U32.AND P0, PT, R7, R0, PT ;  /* 0x000000000700720c */ /* 0x000fda0003f06070 */
[----:B------:R-:W-:Y:S02]  /*01e0*/  @P0 IADD3 R7, PT, PT, -R0, R7, RZ ;  /* 0x0000000700070210 */ /* 0x000fe40007ffe1ff */
[----:B------:R-:W-:Y:S02]  /*01f0*/  @P0 IADD3 R5, PT, PT, R5, 0x1, RZ ;  /* 0x0000000105050810 */ /* 0x000fe40007ffe0ff */
[----:B------:R-:W-:-:S13]  /*0200*/  ISETP.GE.U32.AND P1, PT, R7, R0, PT ;  /* 0x000000000700720c */ /* 0x000fda0003f26070 */
[----:B------:R-:W-:Y:S02]  /*0210*/  @P1 IADD3 R5, PT, PT, R5, 0x1, RZ ;  /* 0x0000000105051810 */ /* 0x000fe40007ffe0ff */
[----:B------:R-:W-:-:S04]  /*0220*/  @!P2 LOP3.LUT R5, RZ, R0, RZ, 0x33, !PT ;  /* 0x00000000ff05a212 */ /* 0x000fc800078e33ff */
[----:B------:R-:W-:-:S04]  /*0230*/  IADD3 R2, PT, PT, R6, R5, RZ ;  /* 0x0000000506027210 */ /* 0x000fc80007ffe0ff */
[C---:B------:R-:W-:Y:S02]  /*0240*/  LOP3.LUT R4, R2.reuse, 0x3, RZ, 0xc0, !PT ;  /* 0x0000000302047812 */ /* 0x040fe400078ec0ff */
[----:B------:R-:W-:Y:S02]  /*0250*/  ISETP.GE.U32.AND P1, PT, R2, 0x3, PT ;  /* 0x000000030200780c */ /* 0x000fe40003f26070 */
[----:B------:R-:W-:-:S13]  /*0260*/  ISETP.NE.AND P0, PT, R4, 0x3, PT ;  /* 0x000000030400780c */ /* 0x000fda0003f05270 */
[----:B-1----:R-:W-:Y:S05]  /*0270*/  @!P0 BRA `(.L_x_1) ;  /* 0x0000000000448947 */ /* 0x002fea0003800000 */
[----:B------:R-:W0:Y:S01]  /*0280*/  LDC.64 R4, c[0x0][0x388] ;  /* 0x0000e200ff047b82 */ /* 0x000e220000000a00 */
[----:B------:R-:W-:-:S04]  /*0290*/  IADD3 R2, PT, PT, R2, 0x1, RZ ;  /* 0x0000000102027810 */ /* 0x000fc80007ffe0ff */
[----:B------:R-:W-:-:S03]  /*02a0*/  LOP3.LUT R2, R2, 0x3, RZ, 0xc0, !PT ;  /* 0x0000000302027812 */ /* 0x000fc600078ec0ff */
[----:B------:R-:W1:Y:S01]  /*02b0*/  LDC.64 R6, c[0x0][0x390] ;  /* 0x0000e400ff067b82 */ /* 0x000e620000000a00 */
[----:B------:R-:W-:-:S07]  /*02c0*/  IADD3 R2, PT, PT, -R2, RZ, RZ ;  /* 0x000000ff02027210 */ /* 0x000fce0007ffe1ff */
[----:B------:R-:W2:Y:S02]  /*02d0*/  LDC.64 R8, c[0x0][0x398] ;  /* 0x0000e600ff087b82 */ /* 0x000ea40000000a00 */
.L_x_2:
[----:B-1----:R-:W-:-:S04]  /*02e0*/  IMAD.WIDE R12, R3, 0x4, R6 ;  /* 0x00000004030c7825 */ /* 0x002fc800078e0206 */
[C---:B0-----:R-:W-:Y:S02]  /*02f0*/  IMAD.WIDE R14, R3.reuse, 0x4, R4 ;  /* 0x00000004030e7825 */ /* 0x041fe400078e0204 */
[----:B---3--:R-:W3:Y:S04]  /*0300*/  LDG.E R13, desc[UR4][R12.64] ;  /* 0x000000040c0d7981 */ /* 0x008ee8000c1e1900 */
[----:B------:R-:W3:Y:S01]  /*0310*/  LDG.E R14, desc[UR4][R14.64] ;  /* 0x000000040e0e7981 */ /* 0x000ee2000c1e1900 */
[----:B--2---:R-:W-:Y:S01]  /*0320*/  IMAD.WIDE R10, R3, 0x4, R8 ;  /* 0x00000004030a7825 */ /* 0x004fe200078e0208 */
[----:B------:R-:W-:Y:S02]  /*0330*/  IADD3 R2, PT, PT, R2, 0x1, RZ ;  /* 0x0000000102027810 */ /* 0x000fe40007ffe0ff */
[----:B------:R-:W-:-:S02]  /*0340*/  IADD3 R3, PT, PT, R0, R3, RZ ;  /* 0x0000000300037210 */ /* 0x000fc40007ffe0ff */
[----:B------:R-:W-:Y:S01]  /*0350*/  ISETP.NE.AND P0, PT, R2, RZ, PT ;  /* 0x000000ff0200720c */ /* 0x000fe20003f05270 */
[----:B---3--:R-:W-:-:S05]  /*0360*/  FMUL R17, R14, R13 ;  /* 0x0000000d0e117220 */ /* 0x008fca0000400000 */
[----:B------:R3:W-:Y:S07]  /*0370*/  STG.E desc[UR4][R10.64], R17 ;  /* 0x000000110a007986 */ /* 0x0007ee000c101904 */
[----:B------:R-:W-:Y:S05]  /*0380*/  @P0 BRA `(.L_x_2) ;  /* 0xfffffffc00d40947 */ /* 0x000fea000383ffff */
.L_x_1:
[----:B------:R-:W-:Y:S05]  /*0390*/  BSYNC.RECONVERGENT B0 ;  /* 0x0000000000007941 */ /* 0x000fea0003800200 */
.L_x_0:
[----:B------:R-:W-:Y:S05]  /*03a0*/  @!P1 EXIT ;  /* 0x000000000000994d */ /* 0x000fea0003800000 */
.L_x_3:
[----:B------:R-:W3:Y:S08]  /*03b0*/  LDC.64 R4, c[0x0][0x388] ;  /* 0x0000e200ff047b82 */ /* 0x000ef00000000a00 */
[----:B------:R-:W0:Y:S01]  /*03c0*/  LDC.64 R6, c[0x0][0x390] ;  /* 0x0000e400ff067b82 */ /* 0x000e220000000a00 */
[----:B---3--:R-:W-:-:S07]  /*03d0*/  IMAD.WIDE R10, R3, 0x4, R4 ;  /* 0x00000004030a7825 */ /* 0x008fce00078e0204 */
[----:B------:R-:W1:Y:S01]  /*03e0*/  LDC.64 R4, c[0x0][0x398] ;  /* 0x0000e600ff047b82 */ /* 0x000e620000000a00 */
[----:B--2---:R-:W2:Y:S01]  /*03f0*/  LDG.E R2, desc[UR4][R10.64] ;  /* 0x000000040a027981 */ /* 0x004ea2000c1e1900 */
[----:B0-----:R-:W-:-:S05]  /*0400*/  IMAD.WIDE R12, R3, 0x4, R6 ;  /* 0x00000004030c7825 */ /* 0x001fca00078e0206 */
[----:B------:R-:W2:Y:S01]  /*0410*/  LDG.E R7, desc[UR4][R12.64] ;  /* 0x000000040c077981 */ /* 0x000ea2000c1e1900 */
[----:B-1----:R-:W-:-:S04]  /*0420*/  IMAD.WIDE R16, R3, 0x4, R4 ;  /* 0x0000000403107825 */ /* 0x002fc800078e0204 */
[----:B------:R-:W-:-:S04]  /*0430*/  IMAD.WIDE R4, R0, 0x4, R10 ;  /* 0x0000000400047825 */ /* 0x000fc800078e020a */
[----:B--2---:R-:W-:Y:S01]  /*0440*/  FMUL R19, R2, R7 ;  /* 0x0000000702137220 */ /* 0x004fe20000400000 */
[----:B------:R-:W-:-:S04]  /*0450*/  IMAD.WIDE R6, R0, 0x4, R12 ;  /* 0x0000000400067825 */ /* 0x000fc800078e020c */
[----:B------:R0:W-:Y:S04]  /*0460*/  STG.E desc[UR4][R16.64], R19 ;  /* 0x0000001310007986 */ /* 0x0001e8000c101904 */
[----:B------:R-:W2:Y:S04]  /*0470*/  LDG.E R2, desc[UR4][R4.64] ;  /* 0x0000000404027981 */ /* 0x000ea8000c1e1900 */
[----:B------:R-:W2:Y:S01]  /*0480*/  LDG.E R15, desc[UR4][R6.64] ;  /* 0x00000004060f7981 */ /* 0x000ea2000c1e1900 */
[----:B------:R-:W-:-:S04]  /*0490*/  IMAD.WIDE R8, R0, 0x4, R16 ;  /* 0x0000000400087825 */ /* 0x000fc800078e0210 */
[----:B------:R-:W-:-:S04]  /*04a0*/  IMAD.WIDE R10, R0, 0x4, R4 ;  /* 0x00000004000a7825 */ /* 0x000fc800078e0204 */
[----:B------:R-:W-:-:S04]  /*04b0*/  IMAD.WIDE R12, R0, 0x4, R6 ;  /* 0x00000004000c7825 */ /* 0x000fc800078e0206 */
[----:B--2---:R-:W-:-:S05]  /*04c0*/  FMUL R21, R2, R15 ;  /* 0x0000000f02157220 */ /* 0x004fca0000400000 */
        /* <DEDUP_REMOVED lines=8> */
[----:B------:R-:W1:Y:S04]  /*0550*/  LDG.E R4, desc[UR4][R4.64] ;  /* 0x0000000404047981 */ /* 0x000e68000c1e1900 */
[----:B------:R-:W1:Y:S01]  /*0560*/  LDG.E R7, desc[UR4][R6.64] ;  /* 0x0000000406077981 */ /* 0x000e62000c1e1900 */
[C---:B0-----:R-:W-:Y:S01]  /*0570*/  IMAD.WIDE R16, R0.reuse, 0x4, R14 ;  /* 0x0000000400107825 */ /* 0x041fe200078e020e */
[----:B------:R-:W-:-:S04]  /*0580*/  LEA R3, R0, R3, 0x2 ;  /* 0x0000000300037211 */ /* 0x000fc800078e10ff */
[----:B------:R-:W-:Y:S01]  /*0590*/  ISETP.GE.AND P0, PT, R3, UR6, PT ;  /* 0x0000000603007c0c */ /* 0x000fe2000bf06270 */
[----:B-1----:R-:W-:-:S05]  /*05a0*/  FMUL R9, R4, R7 ;  /* 0x0000000704097220 */ /* 0x002fca0000400000 */
[----:B------:R2:W-:Y:S07]  /*05b0*/  STG.E desc[UR4][R16.64], R9 ;  /* 0x0000000910007986 */ /* 0x0005ee000c101904 */
[----:B------:R-:W-:Y:S05]  /*05c0*/  @!P0 BRA `(.L_x_3) ;  /* 0xfffffffc00788947 */ /* 0x000fea000383ffff */
[----:B------:R-:W-:Y:S05]  /*05d0*/  EXIT ;  /* 0x000000000000794d */ /* 0x000fea0003800000 */
.L_x_4:
[----:B------:R-:W-:-:S00]  /*05e0*/  BRA `(.L_x_4) ;  /* 0xfffffffc00fc7947 */ /* 0x000fc0000383ffff */
[----:B------:R-:W-:-:S00]  /*05f0*/  NOP ;  /* 0x0000000000007918 */ /* 0x000fc00000000000 */
        /* <DEDUP_REMOVED lines=8> */
.L_x_5:


//--------------------- .nv.shared.reserved.0     --------------------------
	.section	.nv.shared.reserved.0,"aw",@nobits
	.weak		__nv_reservedSMEM_offset_0_alias
	.size		__nv_reservedSMEM_offset_0_alias, 0, 64
	.other		__nv_reservedSMEM_offset_0_alias,@"STO_CUDA_RESERVED_SHARED STV_DEFAULT"
__nv_reservedSMEM_offset_0_alias:
	.zero		0
	.zero		64


//--------------------- .nv.constant0._Z9KernelMuliPfS_S_ --------------------------
	.section	.nv.constant0._Z9KernelMuliPfS_S_,"a",@progbits
	.sectionflags	@""
	.align	4
.nv.constant0._Z9KernelMuliPfS_S_:
	.zero		928


//--------------------- SYMBOLS --------------------------

	.type		.nv.reservedSmem.offset0,@object
	.size		.nv.reservedSmem.offset0,0x4
